//
// Generated by NVIDIA NVVM Compiler
//
// Compiler Build ID: CL-36424714
// Cuda compilation tools, release 13.0, V13.0.88
// Based on NVVM 20.0.0
//

.version 9.0
.target sm_100
.address_size 64

	// .globl	_Z13blurImgKernelP6uchar3iiPfiS0_

.visible .entry _Z13blurImgKernelP6uchar3iiPfiS0_(
	.param .u64 .ptr .align 1 _Z13blurImgKernelP6uchar3iiPfiS0__param_0,
	.param .u32 _Z13blurImgKernelP6uchar3iiPfiS0__param_1,
	.param .u32 _Z13blurImgKernelP6uchar3iiPfiS0__param_2,
	.param .u64 .ptr .align 1 _Z13blurImgKernelP6uchar3iiPfiS0__param_3,
	.param .u32 _Z13blurImgKernelP6uchar3iiPfiS0__param_4,
	.param .u64 .ptr .align 1 _Z13blurImgKernelP6uchar3iiPfiS0__param_5
)
{
	.reg .pred 	%p<26>;
	.reg .b16 	%rs<46>;
	.reg .b32 	%r<109>;
	.reg .b32 	%f<157>;
	.reg .b64 	%rd<43>;

	ld.param.u64 	%rd4, [_Z13blurImgKernelP6uchar3iiPfiS0__param_0];
	ld.param.u32 	%r25, [_Z13blurImgKernelP6uchar3iiPfiS0__param_1];
	ld.param.u32 	%r26, [_Z13blurImgKernelP6uchar3iiPfiS0__param_2];
	ld.param.u32 	%r27, [_Z13blurImgKernelP6uchar3iiPfiS0__param_4];
	cvta.to.global.u64 	%rd1, %rd4;
	mov.u32 	%r28, %tid.x;
	mov.u32 	%r29, %ctaid.x;
	mov.u32 	%r30, %ntid.x;
	mad.lo.s32 	%r1, %r29, %r30, %r28;
	mov.u32 	%r31, %tid.y;
	mov.u32 	%r32, %ctaid.y;
	mov.u32 	%r33, %ntid.y;
	mad.lo.s32 	%r2, %r32, %r33, %r31;
	setp.lt.s32 	%p1, %r27, 1;
	mov.f32 	%f153, 0f00000000;
	mov.f32 	%f152, %f153;
	mov.f32 	%f151, %f153;
	@%p1 bra 	$L__BB0_14;
	shr.u32 	%r35, %r27, 1;
	sub.s32 	%r3, %r1, %r35;
	sub.s32 	%r4, %r2, %r35;
	add.s32 	%r5, %r25, -1;
	add.s32 	%r6, %r26, -1;
	and.b32  	%r7, %r27, 7;
	and.b32  	%r8, %r27, 3;
	and.b32  	%r9, %r27, 2147483640;
	and.b32  	%r10, %r27, 1;
	neg.s32 	%r11, %r9;
	add.s32 	%r12, %r4, 3;
	mov.f32 	%f151, 0f00000000;
	mov.b32 	%r103, 0;
	mov.f32 	%f152, %f151;
	mov.f32 	%f153, %f151;
$L__BB0_2:
	ld.param.u64 	%rd41, [_Z13blurImgKernelP6uchar3iiPfiS0__param_3];
	setp.lt.u32 	%p2, %r27, 8;
	add.s32 	%r37, %r3, %r103;
	max.s32 	%r38, %r37, 0;
	setp.lt.s32 	%p3, %r38, %r25;
	selp.b32 	%r14, %r38, %r5, %p3;
	cvta.to.global.u64 	%rd5, %rd41;
	mul.wide.u32 	%rd6, %r103, 4;
	add.s64 	%rd7, %rd5, %rd6;
	ld.global.f32 	%f4, [%rd7];
	mov.b32 	%r107, 0;
	@%p2 bra 	$L__BB0_5;
	mov.u32 	%r104, %r12;
	mov.u32 	%r105, %r11;
$L__BB0_4:
	.pragma "nounroll";
	add.s32 	%r39, %r104, -3;
	max.s32 	%r40, %r39, 0;
	setp.lt.s32 	%p4, %r40, %r26;
	selp.b32 	%r41, %r40, %r6, %p4;
	mad.lo.s32 	%r42, %r41, %r25, %r14;
	mul.wide.s32 	%rd8, %r42, 3;
	add.s64 	%rd9, %rd1, %rd8;
	ld.global.u8 	%rs1, [%rd9];
	cvt.rn.f32.u16 	%f47, %rs1;
	fma.rn.f32 	%f48, %f4, %f47, %f151;
	ld.global.u8 	%rs2, [%rd9+1];
	cvt.rn.f32.u16 	%f49, %rs2;
	fma.rn.f32 	%f50, %f4, %f49, %f152;
	ld.global.u8 	%rs3, [%rd9+2];
	cvt.rn.f32.u16 	%f51, %rs3;
	fma.rn.f32 	%f52, %f4, %f51, %f153;
	add.s32 	%r43, %r104, -2;
	max.s32 	%r44, %r43, 0;
	setp.lt.s32 	%p5, %r44, %r26;
	selp.b32 	%r45, %r44, %r6, %p5;
	mad.lo.s32 	%r46, %r45, %r25, %r14;
	mul.wide.s32 	%rd10, %r46, 3;
	add.s64 	%rd11, %rd1, %rd10;
	ld.global.u8 	%rs4, [%rd11];
	cvt.rn.f32.u16 	%f53, %rs4;
	fma.rn.f32 	%f54, %f4, %f53, %f48;
	ld.global.u8 	%rs5, [%rd11+1];
	cvt.rn.f32.u16 	%f55, %rs5;
	fma.rn.f32 	%f56, %f4, %f55, %f50;
	ld.global.u8 	%rs6, [%rd11+2];
	cvt.rn.f32.u16 	%f57, %rs6;
	fma.rn.f32 	%f58, %f4, %f57, %f52;
	add.s32 	%r47, %r104, -1;
	max.s32 	%r48, %r47, 0;
	setp.lt.s32 	%p6, %r48, %r26;
	selp.b32 	%r49, %r48, %r6, %p6;
	mad.lo.s32 	%r50, %r49, %r25, %r14;
	mul.wide.s32 	%rd12, %r50, 3;
	add.s64 	%rd13, %rd1, %rd12;
	ld.global.u8 	%rs7, [%rd13];
	cvt.rn.f32.u16 	%f59, %rs7;
	fma.rn.f32 	%f60, %f4, %f59, %f54;
	ld.global.u8 	%rs8, [%rd13+1];
	cvt.rn.f32.u16 	%f61, %rs8;
	fma.rn.f32 	%f62, %f4, %f61, %f56;
	ld.global.u8 	%rs9, [%rd13+2];
	cvt.rn.f32.u16 	%f63, %rs9;
	fma.rn.f32 	%f64, %f4, %f63, %f58;
	add.s32 	%r51, %r104, 4;
	max.s32 	%r52, %r104, 0;
	setp.lt.s32 	%p7, %r52, %r26;
	selp.b32 	%r53, %r52, %r6, %p7;
	mad.lo.s32 	%r54, %r53, %r25, %r14;
	mul.wide.s32 	%rd14, %r54, 3;
	add.s64 	%rd15, %rd1, %rd14;
	ld.global.u8 	%rs10, [%rd15];
	cvt.rn.f32.u16 	%f65, %rs10;
	fma.rn.f32 	%f66, %f4, %f65, %f60;
	ld.global.u8 	%rs11, [%rd15+1];
	cvt.rn.f32.u16 	%f67, %rs11;
	fma.rn.f32 	%f68, %f4, %f67, %f62;
	ld.global.u8 	%rs12, [%rd15+2];
	cvt.rn.f32.u16 	%f69, %rs12;
	fma.rn.f32 	%f70, %f4, %f69, %f64;
	add.s32 	%r55, %r104, 1;
	max.s32 	%r56, %r55, 0;
	setp.lt.s32 	%p8, %r56, %r26;
	selp.b32 	%r57, %r56, %r6, %p8;
	mad.lo.s32 	%r58, %r57, %r25, %r14;
	mul.wide.s32 	%rd16, %r58, 3;
	add.s64 	%rd17, %rd1, %rd16;
	ld.global.u8 	%rs13, [%rd17];
	cvt.rn.f32.u16 	%f71, %rs13;
	fma.rn.f32 	%f72, %f4, %f71, %f66;
	ld.global.u8 	%rs14, [%rd17+1];
	cvt.rn.f32.u16 	%f73, %rs14;
	fma.rn.f32 	%f74, %f4, %f73, %f68;
	ld.global.u8 	%rs15, [%rd17+2];
	cvt.rn.f32.u16 	%f75, %rs15;
	fma.rn.f32 	%f76, %f4, %f75, %f70;
	add.s32 	%r59, %r104, 2;
	max.s32 	%r60, %r59, 0;
	setp.lt.s32 	%p9, %r60, %r26;
	selp.b32 	%r61, %r60, %r6, %p9;
	mad.lo.s32 	%r62, %r61, %r25, %r14;
	mul.wide.s32 	%rd18, %r62, 3;
	add.s64 	%rd19, %rd1, %rd18;
	ld.global.u8 	%rs16, [%rd19];
	cvt.rn.f32.u16 	%f77, %rs16;
	fma.rn.f32 	%f78, %f4, %f77, %f72;
	ld.global.u8 	%rs17, [%rd19+1];
	cvt.rn.f32.u16 	%f79, %rs17;
	fma.rn.f32 	%f80, %f4, %f79, %f74;
	ld.global.u8 	%rs18, [%rd19+2];
	cvt.rn.f32.u16 	%f81, %rs18;
	fma.rn.f32 	%f82, %f4, %f81, %f76;
	add.s32 	%r63, %r104, 3;
	max.s32 	%r64, %r63, 0;
	setp.lt.s32 	%p10, %r64, %r26;
	selp.b32 	%r65, %r64, %r6, %p10;
	mad.lo.s32 	%r66, %r65, %r25, %r14;
	mul.wide.s32 	%rd20, %r66, 3;
	add.s64 	%rd21, %rd1, %rd20;
	ld.global.u8 	%rs19, [%rd21];
	cvt.rn.f32.u16 	%f83, %rs19;
	fma.rn.f32 	%f84, %f4, %f83, %f78;
	ld.global.u8 	%rs20, [%rd21+1];
	cvt.rn.f32.u16 	%f85, %rs20;
	fma.rn.f32 	%f86, %f4, %f85, %f80;
	ld.global.u8 	%rs21, [%rd21+2];
	cvt.rn.f32.u16 	%f87, %rs21;
	fma.rn.f32 	%f88, %f4, %f87, %f82;
	max.s32 	%r67, %r51, 0;
	setp.lt.s32 	%p11, %r67, %r26;
	selp.b32 	%r68, %r67, %r6, %p11;
	mad.lo.s32 	%r69, %r68, %r25, %r14;
	mul.wide.s32 	%rd22, %r69, 3;
	add.s64 	%rd23, %rd1, %rd22;
	ld.global.u8 	%rs22, [%rd23];
	cvt.rn.f32.u16 	%f89, %rs22;
	fma.rn.f32 	%f151, %f4, %f89, %f84;
	ld.global.u8 	%rs23, [%rd23+1];
	cvt.rn.f32.u16 	%f90, %rs23;
	fma.rn.f32 	%f152, %f4, %f90, %f86;
	ld.global.u8 	%rs24, [%rd23+2];
	cvt.rn.f32.u16 	%f91, %rs24;
	fma.rn.f32 	%f153, %f4, %f91, %f88;
	add.s32 	%r105, %r105, 8;
	add.s32 	%r104, %r104, 8;
	setp.ne.s32 	%p12, %r105, 0;
	mov.u32 	%r107, %r9;
	@%p12 bra 	$L__BB0_4;
$L__BB0_5:
	setp.eq.s32 	%p13, %r7, 0;
	@%p13 bra 	$L__BB0_13;
	add.s32 	%r70, %r7, -1;
	setp.lt.u32 	%p14, %r70, 3;
	@%p14 bra 	$L__BB0_8;
	add.s32 	%r71, %r4, %r107;
	max.s32 	%r72, %r71, 0;
	setp.lt.s32 	%p15, %r72, %r26;
	selp.b32 	%r73, %r72, %r6, %p15;
	mad.lo.s32 	%r74, %r73, %r25, %r14;
	mul.wide.s32 	%rd24, %r74, 3;
	add.s64 	%rd25, %rd1, %rd24;
	ld.global.u8 	%rs25, [%rd25];
	cvt.rn.f32.u16 	%f93, %rs25;
	fma.rn.f32 	%f94, %f4, %f93, %f151;
	ld.global.u8 	%rs26, [%rd25+1];
	cvt.rn.f32.u16 	%f95, %rs26;
	fma.rn.f32 	%f96, %f4, %f95, %f152;
	ld.global.u8 	%rs27, [%rd25+2];
	cvt.rn.f32.u16 	%f97, %rs27;
	fma.rn.f32 	%f98, %f4, %f97, %f153;
	add.s32 	%r75, %r71, 1;
	max.s32 	%r76, %r75, 0;
	setp.lt.s32 	%p16, %r76, %r26;
	selp.b32 	%r77, %r76, %r6, %p16;
	mad.lo.s32 	%r78, %r77, %r25, %r14;
	mul.wide.s32 	%rd26, %r78, 3;
	add.s64 	%rd27, %rd1, %rd26;
	ld.global.u8 	%rs28, [%rd27];
	cvt.rn.f32.u16 	%f99, %rs28;
	fma.rn.f32 	%f100, %f4, %f99, %f94;
	ld.global.u8 	%rs29, [%rd27+1];
	cvt.rn.f32.u16 	%f101, %rs29;
	fma.rn.f32 	%f102, %f4, %f101, %f96;
	ld.global.u8 	%rs30, [%rd27+2];
	cvt.rn.f32.u16 	%f103, %rs30;
	fma.rn.f32 	%f104, %f4, %f103, %f98;
	add.s32 	%r79, %r71, 2;
	max.s32 	%r80, %r79, 0;
	setp.lt.s32 	%p17, %r80, %r26;
	selp.b32 	%r81, %r80, %r6, %p17;
	mad.lo.s32 	%r82, %r81, %r25, %r14;
	mul.wide.s32 	%rd28, %r82, 3;
	add.s64 	%rd29, %rd1, %rd28;
	ld.global.u8 	%rs31, [%rd29];
	cvt.rn.f32.u16 	%f105, %rs31;
	fma.rn.f32 	%f106, %f4, %f105, %f100;
	ld.global.u8 	%rs32, [%rd29+1];
	cvt.rn.f32.u16 	%f107, %rs32;
	fma.rn.f32 	%f108, %f4, %f107, %f102;
	ld.global.u8 	%rs33, [%rd29+2];
	cvt.rn.f32.u16 	%f109, %rs33;
	fma.rn.f32 	%f110, %f4, %f109, %f104;
	add.s32 	%r83, %r71, 3;
	max.s32 	%r84, %r83, 0;
	setp.lt.s32 	%p18, %r84, %r26;
	selp.b32 	%r85, %r84, %r6, %p18;
	mad.lo.s32 	%r86, %r85, %r25, %r14;
	mul.wide.s32 	%rd30, %r86, 3;
	add.s64 	%rd31, %rd1, %rd30;
	ld.global.u8 	%rs34, [%rd31];
	cvt.rn.f32.u16 	%f111, %rs34;
	fma.rn.f32 	%f151, %f4, %f111, %f106;
	ld.global.u8 	%rs35, [%rd31+1];
	cvt.rn.f32.u16 	%f112, %rs35;
	fma.rn.f32 	%f152, %f4, %f112, %f108;
	ld.global.u8 	%rs36, [%rd31+2];
	cvt.rn.f32.u16 	%f113, %rs36;
	fma.rn.f32 	%f153, %f4, %f113, %f110;
	add.s32 	%r107, %r107, 4;
$L__BB0_8:
	setp.eq.s32 	%p19, %r8, 0;
	@%p19 bra 	$L__BB0_13;
	setp.eq.s32 	%p20, %r8, 1;
	@%p20 bra 	$L__BB0_11;
	add.s32 	%r87, %r4, %r107;
	max.s32 	%r88, %r87, 0;
	setp.lt.s32 	%p21, %r88, %r26;
	selp.b32 	%r89, %r88, %r6, %p21;
	mad.lo.s32 	%r90, %r89, %r25, %r14;
	mul.wide.s32 	%rd32, %r90, 3;
	add.s64 	%rd33, %rd1, %rd32;
	ld.global.u8 	%rs37, [%rd33];
	cvt.rn.f32.u16 	%f115, %rs37;
	fma.rn.f32 	%f116, %f4, %f115, %f151;
	ld.global.u8 	%rs38, [%rd33+1];
	cvt.rn.f32.u16 	%f117, %rs38;
	fma.rn.f32 	%f118, %f4, %f117, %f152;
	ld.global.u8 	%rs39, [%rd33+2];
	cvt.rn.f32.u16 	%f119, %rs39;
	fma.rn.f32 	%f120, %f4, %f119, %f153;
	add.s32 	%r91, %r87, 1;
	max.s32 	%r92, %r91, 0;
	setp.lt.s32 	%p22, %r92, %r26;
	selp.b32 	%r93, %r92, %r6, %p22;
	mad.lo.s32 	%r94, %r93, %r25, %r14;
	mul.wide.s32 	%rd34, %r94, 3;
	add.s64 	%rd35, %rd1, %rd34;
	ld.global.u8 	%rs40, [%rd35];
	cvt.rn.f32.u16 	%f121, %rs40;
	fma.rn.f32 	%f151, %f4, %f121, %f116;
	ld.global.u8 	%rs41, [%rd35+1];
	cvt.rn.f32.u16 	%f122, %rs41;
	fma.rn.f32 	%f152, %f4, %f122, %f118;
	ld.global.u8 	%rs42, [%rd35+2];
	cvt.rn.f32.u16 	%f123, %rs42;
	fma.rn.f32 	%f153, %f4, %f123, %f120;
	add.s32 	%r107, %r107, 2;
$L__BB0_11:
	setp.eq.s32 	%p23, %r10, 0;
	@%p23 bra 	$L__BB0_13;
	add.s32 	%r95, %r4, %r107;
	max.s32 	%r96, %r95, 0;
	setp.lt.s32 	%p24, %r96, %r26;
	selp.b32 	%r97, %r96, %r6, %p24;
	mad.lo.s32 	%r98, %r97, %r25, %r14;
	mul.wide.s32 	%rd36, %r98, 3;
	add.s64 	%rd37, %rd1, %rd36;
	ld.global.u8 	%rs43, [%rd37];
	cvt.rn.f32.u16 	%f124, %rs43;
	fma.rn.f32 	%f151, %f4, %f124, %f151;
	ld.global.u8 	%rs44, [%rd37+1];
	cvt.rn.f32.u16 	%f125, %rs44;
	fma.rn.f32 	%f152, %f4, %f125, %f152;
	ld.global.u8 	%rs45, [%rd37+2];
	cvt.rn.f32.u16 	%f126, %rs45;
	fma.rn.f32 	%f153, %f4, %f126, %f153;
$L__BB0_13:
	add.s32 	%r103, %r103, 1;
	setp.ne.s32 	%p25, %r103, %r27;
	@%p25 bra 	$L__BB0_2;
$L__BB0_14:
	ld.param.u64 	%rd42, [_Z13blurImgKernelP6uchar3iiPfiS0__param_5];
	cvta.to.global.u64 	%rd38, %rd42;
	cvt.rzi.u32.f32 	%r99, %f151;
	mad.lo.s32 	%r100, %r25, %r2, %r1;
	mul.wide.s32 	%rd39, %r100, 3;
	add.s64 	%rd40, %rd38, %rd39;
	st.global.u8 	[%rd40], %r99;
	cvt.rzi.u32.f32 	%r101, %f152;
	st.global.u8 	[%rd40+1], %r101;
	cvt.rzi.u32.f32 	%r102, %f153;
	st.global.u8 	[%rd40+2], %r102;
	ret;

}


// ===== COMPILED SASS (sm_100) =====

	.target	sm_100

	.elftype	@"ET_EXEC"


//--------------------- .note.nv.tkinfo           --------------------------
	.section	.note.nv.tkinfo,"",@"SHT_NOTE"
	.sectionflags	@"SHF_NOTE_NV_TKINFO"
	.tkinfo
        /*0018*/ 	.word	0x00000002
        /*0030*/ 	.string	""
        /*0030*/ 	.string	"ptxas"
        /*0030*/ 	.string	"Cuda compilation tools, release 13.0, V13.0.88"
        /*0030*/ 	.string	"Build cuda_13.0.r13.0/compiler.36424714_0"
        /*0030*/ 	.string	"-arch sm_100 -m 64 "



//--------------------- .note.nv.cuinfo           --------------------------
	.section	.note.nv.cuinfo,"",@"SHT_NOTE"
	.sectionflags	@"SHF_NOTE_NV_CUINFO"
        /*0018*/ 	.short	0x0002
        /*001a*/ 	.short	0x0064
        /*001c*/ 	.short	0x0082
	.zero		2


//--------------------- .nv.info                  --------------------------
	.section	.nv.info,"",@"SHT_CUDA_INFO"
	.align	4


	//----- nvinfo : EIATTR_REGCOUNT
	.align		4
        /*0000*/ 	.byte	0x04, 0x2f
        /*0002*/ 	.short	(.L_1 - .L_0)
	.align		4
.L_0:
        /*0004*/ 	.word	index@(_Z13blurImgKernelP6uchar3iiPfiS0_)
        /*0008*/ 	.word	0x00000020


	//----- nvinfo : EIATTR_FRAME_SIZE
	.align		4
.L_1:
        /*000c*/ 	.byte	0x04, 0x11
        /*000e*/ 	.short	(.L_3 - .L_2)
	.align		4
.L_2:
        /*0010*/ 	.word	index@(_Z13blurImgKernelP6uchar3iiPfiS0_)
        /*0014*/ 	.word	0x00000000


	//----- nvinfo : EIATTR_MIN_STACK_SIZE
	.align		4
.L_3:
        /*0018*/ 	.byte	0x04, 0x12
        /*001a*/ 	.short	(.L_5 - .L_4)
	.align		4
.L_4:
        /*001c*/ 	.word	index@(_Z13blurImgKernelP6uchar3iiPfiS0_)
        /*0020*/ 	.word	0x00000000
.L_5:


//--------------------- .nv.compat                --------------------------
	.section	.nv.compat,"",@"SHT_CUDA_COMPAT_INFO"
	.align	4
        /*0000*/ 	.byte	0x02, 0x09, 0x00, 0x00, 0x02, 0x02, 0x01, 0x00, 0x02, 0x05, 0x05, 0x00, 0x03, 0x07, 0x01, 0x01
        /*0010*/ 	.byte	0x02, 0x03, 0x00, 0x00, 0x02, 0x06, 0x01, 0x00, 0x04, 0x0b, 0x08, 0x00, 0x09, 0x00, 0x00, 0x00
        /*0020*/ 	.byte	0x00, 0x00, 0x00, 0x00


//--------------------- .nv.info._Z13blurImgKernelP6uchar3iiPfiS0_ --------------------------
	.section	.nv.info._Z13blurImgKernelP6uchar3iiPfiS0_,"",@"SHT_CUDA_INFO"
	.sectionflags	@""
	.align	4


	//----- nvinfo : EIATTR_CUDA_API_VERSION
	.align		4
        /*0000*/ 	.byte	0x04, 0x37
        /*0002*/ 	.short	(.L_7 - .L_6)
.L_6:
        /*0004*/ 	.word	0x00000082


	//----- nvinfo : EIATTR_KPARAM_INFO
	.align		4
.L_7:
        /*0008*/ 	.byte	0x04, 0x17
        /*000a*/ 	.short	(.L_9 - .L_8)
.L_8:
        /*000c*/ 	.word	0x00000000
        /*0010*/ 	.short	0x0005
        /*0012*/ 	.short	0x0020
        /*0014*/ 	.byte	0x00, 0xf5, 0x21, 0x00


	//----- nvinfo : EIATTR_KPARAM_INFO
	.align		4
.L_9:
        /*0018*/ 	.byte	0x04, 0x17
        /*001a*/ 	.short	(.L_11 - .L_10)
.L_10:
        /*001c*/ 	.word	0x00000000
        /*0020*/ 	.short	0x0004
        /*0022*/ 	.short	0x0018
        /*0024*/ 	.byte	0x00, 0xf0, 0x11, 0x00


	//----- nvinfo : EIATTR_KPARAM_INFO
	.align		4
.L_11:
        /*0028*/ 	.byte	0x04, 0x17
        /*002a*/ 	.short	(.L_13 - .L_12)
.L_12:
        /*002c*/ 	.word	0x00000000
        /*0030*/ 	.short	0x0003
        /*0032*/ 	.short	0x0010
        /*0034*/ 	.byte	0x00, 0xf5, 0x21, 0x00


	//----- nvinfo : EIATTR_KPARAM_INFO
	.align		4
.L_13:
        /*0038*/ 	.byte	0x04, 0x17
        /*003a*/ 	.short	(.L_15 - .L_14)
.L_14:
        /*003c*/ 	.word	0x00000000
        /*0040*/ 	.short	0x0002
        /*0042*/ 	.short	0x000c
        /*0044*/ 	.byte	0x00, 0xf0, 0x11, 0x00


	//----- nvinfo : EIATTR_KPARAM_INFO
	.align		4
.L_15:
        /*0048*/ 	.byte	0x04, 0x17
        /*004a*/ 	.short	(.L_17 - .L_16)
.L_16:
        /*004c*/ 	.word	0x00000000
        /*0050*/ 	.short	0x0001
        /*0052*/ 	.short	0x0008
        /*0054*/ 	.byte	0x00, 0xf0, 0x11, 0x00


	//----- nvinfo : EIATTR_KPARAM_INFO
	.align		4
.L_17:
        /*0058*/ 	.byte	0x04, 0x17
        /*005a*/ 	.short	(.L_19 - .L_18)
.L_18:
        /*005c*/ 	.word	0x00000000
        /*0060*/ 	.short	0x0000
        /*0062*/ 	.short	0x0000
        /*0064*/ 	.byte	0x00, 0xf5, 0x21, 0x00


	//----- nvinfo : EIATTR_SPARSE_MMA_MASK
	.align		4
.L_19:
        /*0068*/ 	.byte	0x03, 0x50
        /*006a*/ 	.short	0x0000


	//----- nvinfo : EIATTR_MAXREG_COUNT
	.align		4
        /*006c*/ 	.byte	0x03, 0x1b
        /*006e*/ 	.short	0x00ff


	//----- nvinfo : EIATTR_MERCURY_ISA_VERSION
	.align		4
        /*0070*/ 	.byte	0x03, 0x5f
        /*0072*/ 	.short	0x0101


	//----- nvinfo : EIATTR_VRC_CTA_INIT_COUNT
	.align		4
        /*0074*/ 	.byte	0x02, 0x4a
	.zero		1
	.zero		1


	//----- nvinfo : EIATTR_EXIT_INSTR_OFFSETS
	.align		4
        /*0078*/ 	.byte	0x04, 0x1c
        /*007a*/ 	.short	(.L_21 - .L_20)


	//   ....[0]....
.L_20:
        /*007c*/ 	.word	0x00001280


	//----- nvinfo : EIATTR_CBANK_PARAM_SIZE
	.align		4
.L_21:
        /*0080*/ 	.byte	0x03, 0x19
        /*0082*/ 	.short	0x0028


	//----- nvinfo : EIATTR_PARAM_CBANK
	.align		4
        /*0084*/ 	.byte	0x04, 0x0a
        /*0086*/ 	.short	(.L_23 - .L_22)
	.align		4
.L_22:
        /*0088*/ 	.word	index@(.nv.constant0._Z13blurImgKernelP6uchar3iiPfiS0_)
        /*008c*/ 	.short	0x0380
        /*008e*/ 	.short	0x0028


	//----- nvinfo : EIATTR_SW_WAR
	.align		4
.L_23:
        /*0090*/ 	.byte	0x04, 0x36
        /*0092*/ 	.short	(.L_25 - .L_24)
.L_24:
        /*0094*/ 	.word	0x00000008
.L_25:


//--------------------- .nv.callgraph             --------------------------
	.section	.nv.callgraph,"",@"SHT_CUDA_CALLGRAPH"
	.align	4
	.sectionentsize	8
	.align		4
        /*0000*/ 	.word	0x00000000
	.align		4
        /*0004*/ 	.word	0xffffffff
	.align		4
        /*0008*/ 	.word	0x00000000
	.align		4
        /*000c*/ 	.word	0xfffffffe
	.align		4
        /*0010*/ 	.word	0x00000000
	.align		4
        /*0014*/ 	.word	0xfffffffd
	.align		4
        /*0018*/ 	.word	0x00000000
	.align		4
        /*001c*/ 	.word	0xfffffffc


//--------------------- .text._Z13blurImgKernelP6uchar3iiPfiS0_ --------------------------
	.section	.text._Z13blurImgKernelP6uchar3iiPfiS0_,"ax",@progbits
	.align	128
        .global         _Z13blurImgKernelP6uchar3iiPfiS0_
        .type           _Z13blurImgKernelP6uchar3iiPfiS0_,@function
        .size           _Z13blurImgKernelP6uchar3iiPfiS0_,(.L_x_8 - _Z13blurImgKernelP6uchar3iiPfiS0_)
        .other          _Z13blurImgKernelP6uchar3iiPfiS0_,@"STO_CUDA_ENTRY STV_DEFAULT"
_Z13blurImgKernelP6uchar3iiPfiS0_:
.text._Z13blurImgKernelP6uchar3iiPfiS0_:
[----:B------:R-:W-:Y:S01]  /*0000*/  LDC R1, c[0x0][0x37c] ;  /* 0x0000df00ff017b82 */ /* 0x000fe20000000800 */
[----:B------:R-:W0:Y:S01]  /*0010*/  S2R R0, SR_TID.X ;  /* 0x0000000000007919 */ /* 0x000e220000002100 */
[----:B------:R-:W1:Y:S06]  /*0020*/  LDCU UR7, c[0x0][0x398] ;  /* 0x00007300ff0777ac */ /* 0x000e6c0008000800 */
[----:B------:R-:W0:Y:S01]  /*0030*/  LDC R3, c[0x0][0x360] ;  /* 0x0000d800ff037b82 */ /* 0x000e220000000800 */
[----:B------:R-:W-:Y:S01]  /*0040*/  IMAD.MOV.U32 R18, RZ, RZ, RZ ;  /* 0x000000ffff127224 */ /* 0x000fe200078e00ff */
[----:B------:R-:W2:Y:S01]  /*0050*/  S2R R11, SR_TID.Y ;  /* 0x00000000000b7919 */ /* 0x000ea20000002200 */
[----:B------:R-:W-:Y:S01]  /*0060*/  IMAD.MOV.U32 R22, RZ, RZ, RZ ;  /* 0x000000ffff167224 */ /* 0x000fe200078e00ff */
[----:B------:R-:W3:Y:S01]  /*0070*/  LDCU.64 UR12, c[0x0][0x358] ;  /* 0x00006b00ff0c77ac */ /* 0x000ee20008000a00 */
[----:B------:R-:W-:-:S03]  /*0080*/  IMAD.MOV.U32 R20, RZ, RZ, RZ ;  /* 0x000000ffff147224 */ /* 0x000fc600078e00ff */
[----:B------:R-:W0:Y:S08]  /*0090*/  S2UR UR4, SR_CTAID.X ;  /* 0x00000000000479c3 */ /* 0x000e300000002500 */
[----:B------:R-:W2:Y:S01]  /*00a0*/  S2UR UR5, SR_CTAID.Y ;  /* 0x00000000000579c3 */ /* 0x000ea20000002600 */
[----:B-1----:R-:W-:-:S07]  /*00b0*/  UISETP.GE.AND UP0, UPT, UR7, 0x1, UPT ;  /* 0x000000010700788c */ /* 0x002fce000bf06270 */
[----:B------:R-:W2:Y:S01]  /*00c0*/  LDC R2, c[0x0][0x364] ;  /* 0x0000d900ff027b82 */ /* 0x000ea20000000800 */
[----:B0-----:R-:W-:Y:S02]  /*00d0*/  IMAD R0, R3, UR4, R0 ;  /* 0x0000000403007c24 */ /* 0x001fe4000f8e0200 */
[----:B--2---:R-:W-:Y:S01]  /*00e0*/  IMAD R11, R2, UR5, R11 ;  /* 0x00000005020b7c24 */ /* 0x004fe2000f8e020b */
[----:B---3--:R-:W-:Y:S06]  /*00f0*/  BRA.U !UP0, `(.L_x_0) ;  /* 0x0000001108387547 */ /* 0x008fec000b800000 */
[----:B------:R-:W0:Y:S01]  /*0100*/  LDCU.64 UR8, c[0x0][0x388] ;  /* 0x00007100ff0877ac */ /* 0x000e220008000a00 */
[----:B------:R-:W-:Y:S02]  /*0110*/  IMAD.MOV.U32 R20, RZ, RZ, RZ ;  /* 0x000000ffff147224 */ /* 0x000fe400078e00ff */
[----:B------:R-:W-:Y:S01]  /*0120*/  IMAD.MOV.U32 R12, RZ, RZ, RZ ;  /* 0x000000ffff0c7224 */ /* 0x000fe200078e00ff */
[----:B------:R-:W-:Y:S01]  /*0130*/  USHF.R.U32.HI UR4, URZ, 0x1, UR7 ;  /* 0x00000001ff047899 */ /* 0x000fe20008011607 */
[----:B------:R-:W-:Y:S01]  /*0140*/  IMAD.MOV.U32 R22, RZ, RZ, RZ ;  /* 0x000000ffff167224 */ /* 0x000fe200078e00ff */
[----:B------:R-:W-:Y:S01]  /*0150*/  ULOP3.LUT UR10, UR7, 0x7, URZ, 0xc0, !UPT ;  /* 0x00000007070a7892 */ /* 0x000fe2000f8ec0ff */
[----:B------:R-:W-:-:S03]  /*0160*/  IMAD.MOV.U32 R18, RZ, RZ, RZ ;  /* 0x000000ffff127224 */ /* 0x000fc600078e00ff */
[----:B------:R-:W-:Y:S01]  /*0170*/  VIADD R25, R11, -UR4 ;  /* 0x800000040b197c36 */ /* 0x000fe20008000000 */
[----:B------:R-:W-:-:S03]  /*0180*/  IADD3 R13, PT, PT, R0, -UR4, RZ ;  /* 0x80000004000d7c10 */ /* 0x000fc6000fffe0ff */
[----:B------:R-:W-:Y:S01]  /*0190*/  VIADD R14, R25, 0x3 ;  /* 0x00000003190e7836 */ /* 0x000fe20000000000 */
[----:B0-----:R-:W-:Y:S02]  /*01a0*/  UIADD3 UR5, UPT, UPT, UR8, -0x1, URZ ;  /* 0xffffffff08057890 */ /* 0x001fe4000fffe0ff */
[----:B------:R-:W-:Y:S02]  /*01b0*/  ULOP3.LUT UR8, UR7, 0x7ffffff8, URZ, 0xc0, !UPT ;  /* 0x7ffffff807087892 */ /* 0x000fe4000f8ec0ff */
[----:B------:R-:W-:Y:S02]  /*01c0*/  UIADD3 UR6, UPT, UPT, UR9, -0x1, URZ ;  /* 0xffffffff09067890 */ /* 0x000fe4000fffe0ff */
[----:B------:R-:W-:Y:S02]  /*01d0*/  ULOP3.LUT UR7, UR7, 0x3, URZ, 0xc0, !UPT ;  /* 0x0000000307077892 */ /* 0x000fe4000f8ec0ff */
[----:B------:R-:W-:-:S12]  /*01e0*/  UIADD3 UR9, UPT, UPT, -UR8, URZ, URZ ;  /* 0x000000ff08097290 */ /* 0x000fd8000fffe1ff */
.L_x_6:
[----:B------:R-:W0:Y:S01]  /*01f0*/  LDC.64 R2, c[0x0][0x390] ;  /* 0x0000e400ff027b82 */ /* 0x000e220000000a00 */
[----:B------:R-:W1:Y:S01]  /*0200*/  LDCU UR14, c[0x0][0x398] ;  /* 0x00007300ff0e77ac */ /* 0x000e620008000800 */
[----:B------:R-:W2:Y:S01]  /*0210*/  LDCU UR15, c[0x0][0x388] ;  /* 0x00007100ff0f77ac */ /* 0x000ea20008000800 */
[----:B0-----:R-:W-:-:S05]  /*0220*/  IMAD.WIDE.U32 R2, R12, 0x4, R2 ;  /* 0x000000040c027825 */ /* 0x001fca00078e0002 */
[----:B-----5:R0:W5:Y:S01]  /*0230*/  LDG.E R15, desc[UR12][R2.64] ;  /* 0x0000000c020f7981 */ /* 0x020162000c1e1900 */
[----:B-1----:R-:W-:Y:S01]  /*0240*/  UISETP.GE.U32.AND UP0, UPT, UR14, 0x8, UPT ;  /* 0x000000080e00788c */ /* 0x002fe2000bf06070 */
[----:B------:R-:W-:Y:S01]  /*0250*/  VIADDMNMX R16, R13, R12, RZ, !PT ;  /* 0x0000000c0d107246 */ /* 0x000fe200078001ff */
[----:B------:R-:W-:Y:S01]  /*0260*/  VIADD R12, R12, 0x1 ;  /* 0x000000010c0c7836 */ /* 0x000fe20000000000 */
[----:B------:R-:W-:Y:S02]  /*0270*/  UMOV UR4, URZ ;  /* 0x000000ff00047c82 */ /* 0x000fe40008000000 */
[----:B--2---:R-:W-:Y:S02]  /*0280*/  ISETP.GE.AND P1, PT, R16, UR15, PT ;  /* 0x0000000f10007c0c */ /* 0x004fe4000bf26270 */
[----:B------:R-:W-:Y:S02]  /*0290*/  ISETP.NE.AND P0, PT, R12, UR14, PT ;  /* 0x0000000e0c007c0c */ /* 0x000fe4000bf05270 */
[----:B------:R-:W-:Y:S01]  /*02a0*/  SEL R16, R16, UR5, !P1 ;  /* 0x0000000510107c07 */ /* 0x000fe2000c800000 */
[----:B0-----:R-:W-:Y:S10]  /*02b0*/  BRA.U !UP0, `(.L_x_1) ;  /* 0x0000000508e87547 */ /* 0x001ff4000b800000 */
[----:B------:R-:W0:Y:S01]  /*02c0*/  LDC.64 R2, c[0x0][0x380] ;  /* 0x0000e000ff027b82 */ /* 0x000e220000000a00 */
[----:B------:R-:W-:Y:S01]  /*02d0*/  IMAD.MOV.U32 R10, RZ, RZ, R14 ;  /* 0x000000ffff0a7224 */ /* 0x000fe200078e000e */
[----:B------:R-:W1:Y:S01]  /*02e0*/  LDCU UR11, c[0x0][0x38c] ;  /* 0x00007180ff0b77ac */ /* 0x000e620008000800 */
[----:B------:R-:W-:-:S05]  /*02f0*/  UMOV UR4, UR9 ;  /* 0x0000000900047c82 */ /* 0x000fca0008000000 */
.L_x_2:
[----:B------:R-:W-:-:S04]  /*0300*/  VIADDMNMX R4, R10, 0xfffffffd, RZ, !PT ;  /* 0xfffffffd0a047846 */ /* 0x000fc800078001ff */
[----:B-1----:R-:W-:-:S04]  /*0310*/  ISETP.GE.AND P1, PT, R4, UR11, PT ;  /* 0x0000000b04007c0c */ /* 0x002fc8000bf26270 */
[----:B------:R-:W-:-:S05]  /*0320*/  SEL R5, R4, UR6, !P1 ;  /* 0x0000000604057c07 */ /* 0x000fca000c800000 */
[----:B------:R-:W-:-:S04]  /*0330*/  IMAD R5, R5, UR15, R16 ;  /* 0x0000000f05057c24 */ /* 0x000fc8000f8e0210 */
[----:B0-----:R-:W-:-:S05]  /*0340*/  IMAD.WIDE R4, R5, 0x3, R2 ;  /* 0x0000000305047825 */ /* 0x001fca00078e0202 */
[----:B------:R-:W2:Y:S04]  /*0350*/  LDG.E.U8 R17, desc[UR12][R4.64] ;  /* 0x0000000c04117981 */ /* 0x000ea8000c1e1100 */
[----:B------:R-:W3:Y:S01]  /*0360*/  LDG.E.U8 R28, desc[UR12][R4.64+0x2] ;  /* 0x0000020c041c7981 */ /* 0x000ee2000c1e1100 */
[C---:B------:R-:W-:Y:S02]  /*0370*/  VIADDMNMX R6, R10.reuse, 0xfffffffe, RZ, !PT ;  /* 0xfffffffe0a067846 */ /* 0x040fe400078001ff */
[----:B------:R-:W-:Y:S01]  /*0380*/  VIADDMNMX R8, R10, 0xffffffff, RZ, !PT ;  /* 0xffffffff0a087846 */ /* 0x000fe200078001ff */
[----:B------:R0:W4:Y:S01]  /*0390*/  LDG.E.U8 R19, desc[UR12][R4.64+0x1] ;  /* 0x0000010c04137981 */ /* 0x000122000c1e1100 */
[----:B------:R-:W-:-:S04]  /*03a0*/  ISETP.GE.AND P1, PT, R6, UR11, PT ;  /* 0x0000000b06007c0c */ /* 0x000fc8000bf26270 */
[----:B------:R-:W-:Y:S02]  /*03b0*/  SEL R7, R6, UR6, !P1 ;  /* 0x0000000606077c07 */ /* 0x000fe4000c800000 */
[----:B------:R-:W-:-:S04]  /*03c0*/  ISETP.GE.AND P1, PT, R8, UR11, PT ;  /* 0x0000000b08007c0c */ /* 0x000fc8000bf26270 */
[----:B------:R-:W-:Y:S02]  /*03d0*/  SEL R9, R8, UR6, !P1 ;  /* 0x0000000608097c07 */ /* 0x000fe4000c800000 */
[----:B------:R-:W-:Y:S01]  /*03e0*/  VIMNMX R8, PT, PT, RZ, R10, !PT ;  /* 0x0000000aff087248 */ /* 0x000fe20007fe0100 */
[----:B------:R-:W-:-:S03]  /*03f0*/  IMAD R7, R7, UR15, R16 ;  /* 0x0000000f07077c24 */ /* 0x000fc6000f8e0210 */
[----:B------:R-:W-:Y:S01]  /*0400*/  ISETP.GE.AND P1, PT, R8, UR11, PT ;  /* 0x0000000b08007c0c */ /* 0x000fe2000bf26270 */
[----:B------:R-:W-:-:S04]  /*0410*/  IMAD.WIDE R6, R7, 0x3, R2 ;  /* 0x0000000307067825 */ /* 0x000fc800078e0202 */
[----:B0-----:R-:W-:Y:S01]  /*0420*/  IMAD R5, R9, UR15, R16 ;  /* 0x0000000f09057c24 */ /* 0x001fe2000f8e0210 */
[----:B------:R-:W-:Y:S01]  /*0430*/  SEL R9, R8, UR6, !P1 ;  /* 0x0000000608097c07 */ /* 0x000fe2000c800000 */
[----:B------:R-:W4:Y:S02]  /*0440*/  LDG.E.U8 R21, desc[UR12][R6.64] ;  /* 0x0000000c06157981 */ /* 0x000f24000c1e1100 */
[----:B------:R-:W-:Y:S02]  /*0450*/  IMAD.WIDE R4, R5, 0x3, R2 ;  /* 0x0000000305047825 */ /* 0x000fe400078e0202 */
[----:B------:R-:W4:Y:S02]  /*0460*/  LDG.E.U8 R23, desc[UR12][R6.64+0x1] ;  /* 0x0000010c06177981 */ /* 0x000f24000c1e1100 */
[----:B------:R-:W-:Y:S02]  /*0470*/  IMAD R9, R9, UR15, R16 ;  /* 0x0000000f09097c24 */ /* 0x000fe4000f8e0210 */
[----:B------:R-:W4:Y:S02]  /*0480*/  LDG.E.U8 R27, desc[UR12][R4.64] ;  /* 0x0000000c041b7981 */ /* 0x000f24000c1e1100 */
[----:B------:R-:W-:-:S02]  /*0490*/  IMAD.WIDE R8, R9, 0x3, R2 ;  /* 0x0000000309087825 */ /* 0x000fc400078e0202 */
[----:B------:R-:W4:Y:S04]  /*04a0*/  LDG.E.U8 R24, desc[UR12][R6.64+0x2] ;  /* 0x0000020c06187981 */ /* 0x000f28000c1e1100 */
[----:B------:R-:W4:Y:S04]  /*04b0*/  LDG.E.U8 R26, desc[UR12][R4.64+0x1] ;  /* 0x0000010c041a7981 */ /* 0x000f28000c1e1100 */
[----:B------:R0:W4:Y:S04]  /*04c0*/  LDG.E.U8 R29, desc[UR12][R4.64+0x2] ;  /* 0x0000020c041d7981 */ /* 0x000128000c1e1100 */
[----:B------:R-:W4:Y:S04]  /*04d0*/  LDG.E.U8 R6, desc[UR12][R8.64] ;  /* 0x0000000c08067981 */ /* 0x000f28000c1e1100 */
[----:B------:R-:W4:Y:S01]  /*04e0*/  LDG.E.U8 R7, desc[UR12][R8.64+0x1] ;  /* 0x0000010c08077981 */ /* 0x000f22000c1e1100 */
[----:B0-----:R-:W-:-:S04]  /*04f0*/  VIADDMNMX R4, R10, 0x1, RZ, !PT ;  /* 0x000000010a047846 */ /* 0x001fc800078001ff */
[----:B------:R-:W-:-:S04]  /*0500*/  ISETP.GE.AND P1, PT, R4, UR11, PT ;  /* 0x0000000b04007c0c */ /* 0x000fc8000bf26270 */
[----:B------:R-:W-:-:S05]  /*0510*/  SEL R5, R4, UR6, !P1 ;  /* 0x0000000604057c07 */ /* 0x000fca000c800000 */
[----:B------:R-:W-:-:S04]  /*0520*/  IMAD R5, R5, UR15, R16 ;  /* 0x0000000f05057c24 */ /* 0x000fc8000f8e0210 */
[----:B------:R-:W-:Y:S01]  /*0530*/  IMAD.WIDE R4, R5, 0x3, R2 ;  /* 0x0000000305047825 */ /* 0x000fe200078e0202 */
[----:B--2---:R-:W-:Y:S02]  /*0540*/  I2FP.F32.U32 R17, R17 ;  /* 0x0000001100117245 */ /* 0x004fe40000201000 */
[----:B---3--:R-:W-:-:S03]  /*0550*/  I2FP.F32.U32 R28, R28 ;  /* 0x0000001c001c7245 */ /* 0x008fc60000201000 */
[C---:B-----5:R-:W-:Y:S02]  /*0560*/  FFMA R20, R15.reuse, R17, R20 ;  /* 0x000000110f147223 */ /* 0x060fe40000000014 */
[----:B------:R0:W2:Y:S02]  /*0570*/  LDG.E.U8 R17, desc[UR12][R8.64+0x2] ;  /* 0x0000020c08117981 */ /* 0x0000a4000c1e1100 */
[----:B0-----:R-:W-:Y:S02]  /*0580*/  FFMA R8, R15, R28, R18 ;  /* 0x0000001c0f087223 */ /* 0x001fe40000000012 */
[----:B------:R-:W3:Y:S01]  /*0590*/  LDG.E.U8 R18, desc[UR12][R4.64] ;  /* 0x0000000c04127981 */ /* 0x000ee2000c1e1100 */
[----:B----4-:R-:W-:Y:S02]  /*05a0*/  I2FP.F32.U32 R19, R19 ;  /* 0x0000001300137245 */ /* 0x010fe40000201000 */
[----:B------:R-:W-:Y:S02]  /*05b0*/  VIADDMNMX R9, R10, 0x2, RZ, !PT ;  /* 0x000000020a097846 */ /* 0x000fe400078001ff */
[----:B------:R-:W-:-:S05]  /*05c0*/  I2FP.F32.U32 R21, R21 ;  /* 0x0000001500157245 */ /* 0x000fca0000201000 */
[C---:B------:R-:W-:Y:S01]  /*05d0*/  FFMA R28, R15.reuse, R21, R20 ;  /* 0x000000150f1c7223 */ /* 0x040fe20000000014 */
[----:B------:R-:W-:Y:S01]  /*05e0*/  I2FP.F32.U32 R27, R27 ;  /* 0x0000001b001b7245 */ /* 0x000fe20000201000 */
[C---:B------:R-:W-:Y:S01]  /*05f0*/  FFMA R22, R15.reuse, R19, R22 ;  /* 0x000000130f167223 */ /* 0x040fe20000000016 */
[----:B------:R-:W4:Y:S03]  /*0600*/  LDG.E.U8 R20, desc[UR12][R4.64+0x2] ;  /* 0x0000020c04147981 */ /* 0x000f26000c1e1100 */
[----:B------:R-:W-:Y:S01]  /*0610*/  FFMA R28, R15, R27, R28 ;  /* 0x0000001b0f1c7223 */ /* 0x000fe2000000001c */
[----:B------:R0:W4:Y:S01]  /*0620*/  LDG.E.U8 R19, desc[UR12][R4.64+0x1] ;  /* 0x0000010c04137981 */ /* 0x000122000c1e1100 */
[----:B------:R-:W-:Y:S02]  /*0630*/  ISETP.GE.AND P1, PT, R9, UR11, PT ;  /* 0x0000000b09007c0c */ /* 0x000fe4000bf26270 */
[----:B------:R-:W-:-:S02]  /*0640*/  I2FP.F32.U32 R23, R23 ;  /* 0x0000001700177245 */ /* 0x000fc40000201000 */
[----:B------:R-:W-:Y:S02]  /*0650*/  I2FP.F32.U32 R27, R6 ;  /* 0x00000006001b7245 */ /* 0x000fe40000201000 */
[----:B0-----:R-:W-:-:S03]  /*0660*/  VIADDMNMX R5, R10, 0x3, RZ, !PT ;  /* 0x000000030a057846 */ /* 0x001fc600078001ff */
[----:B------:R-:W-:Y:S01]  /*0670*/  FFMA R28, R15, R27, R28 ;  /* 0x0000001b0f1c7223 */ /* 0x000fe2000000001c */
[----:B------:R-:W-:Y:S01]  /*0680*/  VIADD R27, R10, 0x4 ;  /* 0x000000040a1b7836 */ /* 0x000fe20000000000 */
[----:B------:R-:W-:Y:S02]  /*0690*/  SEL R9, R9, UR6, !P1 ;  /* 0x0000000609097c07 */ /* 0x000fe4000c800000 */
[----:B------:R-:W-:Y:S01]  /*06a0*/  ISETP.GE.AND P1, PT, R5, UR11, PT ;  /* 0x0000000b05007c0c */ /* 0x000fe2000bf26270 */
[----:B------:R-:W-:Y:S01]  /*06b0*/  FFMA R22, R15, R23, R22 ;  /* 0x000000170f167223 */ /* 0x000fe20000000016 */
[----:B------:R-:W-:Y:S02]  /*06c0*/  I2FP.F32.U32 R26, R26 ;  /* 0x0000001a001a7245 */ /* 0x000fe40000201000 */
[----:B------:R-:W-:Y:S02]  /*06d0*/  VIMNMX R27, PT, PT, RZ, R27, !PT ;  /* 0x0000001bff1b7248 */ /* 0x000fe40007fe0100 */
[----:B------:R-:W-:Y:S01]  /*06e0*/  I2FP.F32.U32 R24, R24 ;  /* 0x0000001800187245 */ /* 0x000fe20000201000 */
[----:B------:R-:W-:Y:S01]  /*06f0*/  IMAD R9, R9, UR15, R16 ;  /* 0x0000000f09097c24 */ /* 0x000fe2000f8e0210 */
[----:B------:R-:W-:Y:S01]  /*0700*/  SEL R5, R5, UR6, !P1 ;  /* 0x0000000605057c07 */ /* 0x000fe2000c800000 */
[----:B------:R-:W-:Y:S01]  /*0710*/  FFMA R22, R15, R26, R22 ;  /* 0x0000001a0f167223 */ /* 0x000fe20000000016 */
[----:B------:R-:W-:Y:S01]  /*0720*/  ISETP.GE.AND P1, PT, R27, UR11, PT ;  /* 0x0000000b1b007c0c */ /* 0x000fe2000bf26270 */
[----:B------:R-:W-:Y:S01]  /*0730*/  FFMA R4, R15, R24, R8 ;  /* 0x000000180f047223 */ /* 0x000fe20000000008 */
[----:B------:R-:W-:Y:S01]  /*0740*/  I2FP.F32.U32 R26, R29 ;  /* 0x0000001d001a7245 */ /* 0x000fe20000201000 */
[----:B------:R-:W-:Y:S01]  /*0750*/  IMAD.WIDE R8, R9, 0x3, R2 ;  /* 0x0000000309087825 */ /* 0x000fe200078e0202 */
[----:B------:R-:W-:-:S03]  /*0760*/  SEL R27, R27, UR6, !P1 ;  /* 0x000000061b1b7c07 */ /* 0x000fc6000c800000 */
[----:B------:R-:W-:Y:S02]  /*0770*/  IMAD R5, R5, UR15, R16 ;  /* 0x0000000f05057c24 */ /* 0x000fe4000f8e0210 */
[----:B------:R-:W-:Y:S01]  /*0780*/  FFMA R26, R15, R26, R4 ;  /* 0x0000001a0f1a7223 */ /* 0x000fe20000000004 */
[----:B------:R-:W-:Y:S01]  /*0790*/  I2FP.F32.U32 R7, R7 ;  /* 0x0000000700077245 */ /* 0x000fe20000201000 */
[----:B------:R-:W4:Y:S01]  /*07a0*/  LDG.E.U8 R21, desc[UR12][R8.64] ;  /* 0x0000000c08157981 */ /* 0x000f22000c1e1100 */
[----:B------:R-:W-:-:S03]  /*07b0*/  IMAD.WIDE R4, R5, 0x3, R2 ;  /* 0x0000000305047825 */ /* 0x000fc600078e0202 */
[----:B------:R-:W4:Y:S01]  /*07c0*/  LDG.E.U8 R23, desc[UR12][R8.64+0x1] ;  /* 0x0000010c08177981 */ /* 0x000f22000c1e1100 */
[----:B------:R-:W-:Y:S02]  /*07d0*/  IMAD R27, R27, UR15, R16 ;  /* 0x0000000f1b1b7c24 */ /* 0x000fe4000f8e0210 */
[----:B------:R-:W-:Y:S01]  /*07e0*/  FFMA R22, R15, R7, R22 ;  /* 0x000000070f167223 */ /* 0x000fe20000000016 */
[----:B------:R-:W4:Y:S04]  /*07f0*/  LDG.E.U8 R24, desc[UR12][R8.64+0x2] ;  /* 0x0000020c08187981 */ /* 0x000f28000c1e1100 */
[----:B------:R-:W4:Y:S04]  /*0800*/  LDG.E.U8 R6, desc[UR12][R4.64+0x1] ;  /* 0x0000010c04067981 */ /* 0x000f28000c1e1100 */
[----:B------:R-:W4:Y:S04]  /*0810*/  LDG.E.U8 R8, desc[UR12][R4.64] ;  /* 0x0000000c04087981 */ /* 0x000f28000c1e1100 */
[----:B------:R0:W4:Y:S02]  /*0820*/  LDG.E.U8 R9, desc[UR12][R4.64+0x2] ;  /* 0x0000020c04097981 */ /* 0x000124000c1e1100 */
[----:B0-----:R-:W-:Y:S01]  /*0830*/  IMAD.WIDE R4, R27, 0x3, R2 ;  /* 0x000000031b047825 */ /* 0x001fe200078e0202 */
[----:B--2---:R-:W-:-:S05]  /*0840*/  I2FP.F32.U32 R17, R17 ;  /* 0x0000001100117245 */ /* 0x004fca0000201000 */
[----:B------:R-:W-:Y:S02]  /*0850*/  FFMA R26, R15, R17, R26 ;  /* 0x000000110f1a7223 */ /* 0x000fe4000000001a */
[----:B------:R-:W2:Y:S01]  /*0860*/  LDG.E.U8 R17, desc[UR12][R4.64] ;  /* 0x0000000c04117981 */ /* 0x000ea2000c1e1100 */
[----:B---3--:R-:W-:-:S03]  /*0870*/  I2FP.F32.U32 R7, R18 ;  /* 0x0000001200077245 */ /* 0x008fc60000201000 */
[----:B------:R-:W3:Y:S02]  /*0880*/  LDG.E.U8 R18, desc[UR12][R4.64+0x2] ;  /* 0x0000020c04127981 */ /* 0x000ee4000c1e1100 */
[----:B------:R-:W-:Y:S02]  /*0890*/  FFMA R28, R15, R7, R28 ;  /* 0x000000070f1c7223 */ /* 0x000fe4000000001c */
[----:B------:R3:W3:Y:S01]  /*08a0*/  LDG.E.U8 R7, desc[UR12][R4.64+0x1] ;  /* 0x0000010c04077981 */ /* 0x0006e2000c1e1100 */
[----:B------:R-:W-:-:S04]  /*08b0*/  UIADD3 UR4, UPT, UPT, UR4, 0x8, URZ ;  /* 0x0000000804047890 */ /* 0x000fc8000fffe0ff */
[----:B------:R-:W-:Y:S01]  /*08c0*/  UISETP.NE.AND UP0, UPT, UR4, URZ, UPT ;  /* 0x000000ff0400728c */ /* 0x000fe2000bf05270 */
[----:B----4-:R-:W-:Y:S02]  /*08d0*/  I2FP.F32.U32 R27, R20 ;  /* 0x00000014001b7245 */ /* 0x010fe40000201000 */
[----:B------:R-:W-:-:S03]  /*08e0*/  I2FP.F32.U32 R19, R19 ;  /* 0x0000001300137245 */ /* 0x000fc60000201000 */
[C---:B------:R-:W-:Y:S02]  /*08f0*/  FFMA R26, R15.reuse, R27, R26 ;  /* 0x0000001b0f1a7223 */ /* 0x040fe4000000001a */
[----:B------:R-:W-:Y:S01]  /*0900*/  FFMA R22, R15, R19, R22 ;  /* 0x000000130f167223 */ /* 0x000fe20000000016 */
[----:B------:R-:W-:Y:S02]  /*0910*/  IADD3 R10, PT, PT, R10, 0x8, RZ ;  /* 0x000000080a0a7810 */ /* 0x000fe40007ffe0ff */
[----:B------:R-:W-:Y:S02]  /*0920*/  I2FP.F32.U32 R21, R21 ;  /* 0x0000001500157245 */ /* 0x000fe40000201000 */
[----:B------:R-:W-:-:S03]  /*0930*/  I2FP.F32.U32 R23, R23 ;  /* 0x0000001700177245 */ /* 0x000fc60000201000 */
[C---:B------:R-:W-:Y:S01]  /*0940*/  FFMA R28, R15.reuse, R21, R28 ;  /* 0x000000150f1c7223 */ /* 0x040fe2000000001c */
[----:B------:R-:W-:Y:S01]  /*0950*/  I2FP.F32.U32 R19, R24 ;  /* 0x0000001800137245 */ /* 0x000fe20000201000 */
[----:B------:R-:W-:Y:S01]  /*0960*/  FFMA R22, R15, R23, R22 ;  /* 0x000000170f167223 */ /* 0x000fe20000000016 */
[----:B------:R-:W-:-:S03]  /*0970*/  I2FP.F32.U32 R27, R6 ;  /* 0x00000006001b7245 */ /* 0x000fc60000201000 */
[----:B------:R-:W-:Y:S01]  /*0980*/  FFMA R26, R15, R19, R26 ;  /* 0x000000130f1a7223 */ /* 0x000fe2000000001a */
[----:B------:R-:W-:Y:S02]  /*0990*/  I2FP.F32.U32 R21, R8 ;  /* 0x0000000800157245 */ /* 0x000fe40000201000 */
[----:B------:R-:W-:-:S03]  /*09a0*/  I2FP.F32.U32 R9, R9 ;  /* 0x0000000900097245 */ /* 0x000fc60000201000 */
[C---:B------:R-:W-:Y:S01]  /*09b0*/  FFMA R28, R15.reuse, R21, R28 ;  /* 0x000000150f1c7223 */ /* 0x040fe2000000001c */
[C---:B------:R-:W-:Y:S01]  /*09c0*/  FFMA R22, R15.reuse, R27, R22 ;  /* 0x0000001b0f167223 */ /* 0x040fe20000000016 */
[C---:B------:R-:W-:Y:S01]  /*09d0*/  FFMA R26, R15.reuse, R9, R26 ;  /* 0x000000090f1a7223 */ /* 0x040fe2000000001a */
[----:B--2---:R-:W-:Y:S02]  /*09e0*/  I2FP.F32.U32 R17, R17 ;  /* 0x0000001100117245 */ /* 0x004fe40000201000 */
[----:B---3--:R-:W-:Y:S02]  /*09f0*/  I2FP.F32.U32 R5, R18 ;  /* 0x0000001200057245 */ /* 0x008fe40000201000 */
[----:B------:R-:W-:Y:S01]  /*0a00*/  I2FP.F32.U32 R7, R7 ;  /* 0x0000000700077245 */ /* 0x000fe20000201000 */
[C---:B------:R-:W-:Y:S02]  /*0a10*/  FFMA R20, R15.reuse, R17, R28 ;  /* 0x000000110f147223 */ /* 0x040fe4000000001c */
[----:B------:R-:W-:-:S02]  /*0a20*/  FFMA R18, R15, R5, R26 ;  /* 0x000000050f127223 */ /* 0x000fc4000000001a */
[----:B------:R-:W-:Y:S01]  /*0a30*/  FFMA R22, R15, R7, R22 ;  /* 0x000000070f167223 */ /* 0x000fe20000000016 */
[----:B------:R-:W-:Y:S06]  /*0a40*/  BRA.U UP0, `(.L_x_2) ;  /* 0xfffffff9002c7547 */ /* 0x000fec000b83ffff */
[----:B------:R-:W-:-:S05]  /*0a50*/  UMOV UR4, UR8 ;  /* 0x0000000800047c82 */ /* 0x000fca0008000000 */
.L_x_1:
[----:B------:R-:W-:-:S09]  /*0a60*/  UISETP.NE.AND UP0, UPT, UR10, URZ, UPT ;  /* 0x000000ff0a00728c */ /* 0x000fd2000bf05270 */
[----:B------:R-:W-:Y:S05]  /*0a70*/  BRA.U !UP0, `(.L_x_3) ;  /* 0x0000000508d47547 */ /* 0x000fea000b800000 */
[----:B------:R-:W-:Y:S02]  /*0a80*/  UIADD3 UR11, UPT, UPT, UR10, -0x1, URZ ;  /* 0xffffffff0a0b7890 */ /* 0x000fe4000fffe0ff */
[----:B------:R-:W-:Y:S02]  /*0a90*/  UISETP.NE.AND UP1, UPT, UR7, URZ, UPT ;  /* 0x000000ff0700728c */ /* 0x000fe4000bf25270 */
[----:B------:R-:W-:-:S09]  /*0aa0*/  UISETP.GE.U32.AND UP0, UPT, UR11, 0x3, UPT ;  /* 0x000000030b00788c */ /* 0x000fd2000bf06070 */
[----:B------:R-:W-:Y:S05]  /*0ab0*/  BRA.U !UP0, `(.L_x_4) ;  /* 0x0000000108f07547 */ /* 0x000fea000b800000 */
[----:B------:R-:W0:Y:S01]  /*0ac0*/  LDCU UR11, c[0x0][0x38c] ;  /* 0x00007180ff0b77ac */ /* 0x000e220008000800 */
[----:B------:R-:W1:Y:S01]  /*0ad0*/  LDC.64 R2, c[0x0][0x380] ;  /* 0x0000e000ff027b82 */ /* 0x000e620000000a00 */
[----:B------:R-:W-:-:S05]  /*0ae0*/  VIADD R4, R25, UR4 ;  /* 0x0000000419047c36 */ /* 0x000fca0008000000 */
[----:B------:R-:W-:Y:S02]  /*0af0*/  VIMNMX R5, PT, PT, RZ, R4, !PT ;  /* 0x00000004ff057248 */ /* 0x000fe40007fe0100 */
[C---:B------:R-:W-:Y:S02]  /*0b00*/  VIADDMNMX R6, R4.reuse, 0x1, RZ, !PT ;  /* 0x0000000104067846 */ /* 0x040fe400078001ff */
[----:B------:R-:W-:Y:S02]  /*0b10*/  VIADDMNMX R10, R4, 0x2, RZ, !PT ;  /* 0x00000002040a7846 */ /* 0x000fe400078001ff */
[C---:B0-----:R-:W-:Y:S02]  /*0b20*/  ISETP.GE.AND P1, PT, R5.reuse, UR11, PT ;  /* 0x0000000b05007c0c */ /* 0x041fe4000bf26270 */
[----:B------:R-:W-:Y:S02]  /*0b30*/  ISETP.GE.AND P2, PT, R6, UR11, PT ;  /* 0x0000000b06007c0c */ /* 0x000fe4000bf46270 */
[----:B------:R-:W-:-:S02]  /*0b40*/  SEL R5, R5, UR6, !P1 ;  /* 0x0000000605057c07 */ /* 0x000fc4000c800000 */
[----:B------:R-:W-:Y:S02]  /*0b50*/  SEL R7, R6, UR6, !P2 ;  /* 0x0000000606077c07 */ /* 0x000fe4000d000000 */
[----:B------:R-:W-:Y:S01]  /*0b60*/  ISETP.GE.AND P1, PT, R10, UR11, PT ;  /* 0x0000000b0a007c0c */ /* 0x000fe2000bf26270 */
[--C-:B------:R-:W-:Y:S01]  /*0b70*/  IMAD R5, R5, UR15, R16.reuse ;  /* 0x0000000f05057c24 */ /* 0x100fe2000f8e0210 */
[----:B------:R-:W-:Y:S01]  /*0b80*/  VIADDMNMX R6, R4, 0x3, RZ, !PT ;  /* 0x0000000304067846 */ /* 0x000fe200078001ff */
[----:B------:R-:W-:Y:S01]  /*0b90*/  IMAD R7, R7, UR15, R16 ;  /* 0x0000000f07077c24 */ /* 0x000fe2000f8e0210 */
[----:B------:R-:W-:Y:S01]  /*0ba0*/  SEL R19, R10, UR6, !P1 ;  /* 0x000000060a137c07 */ /* 0x000fe2000c800000 */
[----:B-1----:R-:W-:Y:S01]  /*0bb0*/  IMAD.WIDE R8, R5, 0x3, R2 ;  /* 0x0000000305087825 */ /* 0x002fe200078e0202 */
[----:B------:R-:W-:-:S03]  /*0bc0*/  ISETP.GE.AND P1, PT, R6, UR11, PT ;  /* 0x0000000b06007c0c */ /* 0x000fc6000bf26270 */
[----:B------:R-:W-:Y:S01]  /*0bd0*/  IMAD.WIDE R4, R7, 0x3, R2 ;  /* 0x0000000307047825 */ /* 0x000fe200078e0202 */
[----:B------:R-:W2:Y:S01]  /*0be0*/  LDG.E.U8 R17, desc[UR12][R8.64+0x1] ;  /* 0x0000010c08117981 */ /* 0x000ea2000c1e1100 */
[----:B------:R-:W-:Y:S02]  /*0bf0*/  SEL R27, R6, UR6, !P1 ;  /* 0x00000006061b7c07 */ /* 0x000fe4000c800000 */
[----:B------:R-:W-:Y:S01]  /*0c00*/  IMAD R7, R19, UR15, R16 ;  /* 0x0000000f13077c24 */ /* 0x000fe2000f8e0210 */
[----:B------:R-:W3:Y:S03]  /*0c10*/  LDG.E.U8 R10, desc[UR12][R8.64] ;  /* 0x0000000c080a7981 */ /* 0x000ee6000c1e1100 */
[----:B------:R-:W-:Y:S01]  /*0c20*/  IMAD.WIDE R6, R7, 0x3, R2 ;  /* 0x0000000307067825 */ /* 0x000fe200078e0202 */
[----:B------:R-:W4:Y:S03]  /*0c30*/  LDG.E.U8 R23, desc[UR12][R8.64+0x2] ;  /* 0x0000020c08177981 */ /* 0x000f26000c1e1100 */
[----:B------:R-:W-:Y:S01]  /*0c40*/  IMAD R29, R27, UR15, R16 ;  /* 0x0000000f1b1d7c24 */ /* 0x000fe2000f8e0210 */
[----:B------:R-:W4:Y:S04]  /*0c50*/  LDG.E.U8 R19, desc[UR12][R4.64+0x1] ;  /* 0x0000010c04137981 */ /* 0x000f28000c1e1100 */
[----:B------:R-:W4:Y:S01]  /*0c60*/  LDG.E.U8 R21, desc[UR12][R4.64] ;  /* 0x0000000c04157981 */ /* 0x000f22000c1e1100 */
[----:B------:R-:W-:-:S03]  /*0c70*/  IMAD.WIDE R2, R29, 0x3, R2 ;  /* 0x000000031d027825 */ /* 0x000fc600078e0202 */
[----:B------:R-:W4:Y:S04]  /*0c80*/  LDG.E.U8 R24, desc[UR12][R4.64+0x2] ;  /* 0x0000020c04187981 */ /* 0x000f28000c1e1100 */
[----:B------:R-:W4:Y:S04]  /*0c90*/  LDG.E.U8 R26, desc[UR12][R6.64+0x1] ;  /* 0x0000010c061a7981 */ /* 0x000f28000c1e1100 */
[----:B------:R-:W4:Y:S04]  /*0ca0*/  LDG.E.U8 R27, desc[UR12][R6.64] ;  /* 0x0000000c061b7981 */ /* 0x000f28000c1e1100 */
[----:B------:R-:W4:Y:S04]  /*0cb0*/  LDG.E.U8 R8, desc[UR12][R6.64+0x2] ;  /* 0x0000020c06087981 */ /* 0x000f28000c1e1100 */
[----:B------:R-:W4:Y:S04]  /*0cc0*/  LDG.E.U8 R28, desc[UR12][R2.64] ;  /* 0x0000000c021c7981 */ /* 0x000f28000c1e1100 */
[----:B------:R-:W4:Y:S04]  /*0cd0*/  LDG.E.U8 R9, desc[UR12][R2.64+0x1] ;  /* 0x0000010c02097981 */ /* 0x000f28000c1e1100 */
[----:B------:R0:W4:Y:S01]  /*0ce0*/  LDG.E.U8 R29, desc[UR12][R2.64+0x2] ;  /* 0x0000020c021d7981 */ /* 0x000122000c1e1100 */
[----:B------:R-:W-:Y:S01]  /*0cf0*/  UIADD3 UR4, UPT, UPT, UR4, 0x4, URZ ;  /* 0x0000000404047890 */ /* 0x000fe2000fffe0ff */
[----:B--2---:R-:W-:-:S02]  /*0d00*/  I2FP.F32.U32 R17, R17 ;  /* 0x0000001100117245 */ /* 0x004fc40000201000 */
[----:B---3--:R-:W-:-:S03]  /*0d10*/  I2FP.F32.U32 R10, R10 ;  /* 0x0000000a000a7245 */ /* 0x008fc60000201000 */
[C---:B-----5:R-:W-:Y:S01]  /*0d20*/  FFMA R22, R15.reuse, R17, R22 ;  /* 0x000000110f167223 */ /* 0x060fe20000000016 */
[----:B----4-:R-:W-:Y:S01]  /*0d30*/  I2FP.F32.U32 R23, R23 ;  /* 0x0000001700177245 */ /* 0x010fe20000201000 */
[----:B------:R-:W-:Y:S01]  /*0d40*/  FFMA R10, R15, R10, R20 ;  /* 0x0000000a0f0a7223 */ /* 0x000fe20000000014 */
[----:B------:R-:W-:-:S03]  /*0d50*/  I2FP.F32.U32 R19, R19 ;  /* 0x0000001300137245 */ /* 0x000fc60000201000 */
[C---:B------:R-:W-:Y:S01]  /*0d60*/  FFMA R18, R15.reuse, R23, R18 ;  /* 0x000000170f127223 */ /* 0x040fe20000000012 */
[----:B------:R-:W-:Y:S01]  /*0d70*/  I2FP.F32.U32 R21, R21 ;  /* 0x0000001500157245 */ /* 0x000fe20000201000 */
[----:B------:R-:W-:Y:S01]  /*0d80*/  FFMA R22, R15, R19, R22 ;  /* 0x000000130f167223 */ /* 0x000fe20000000016 */
[----:B------:R-:W-:-:S03]  /*0d90*/  I2FP.F32.U32 R5, R24 ;  /* 0x0000001800057245 */ /* 0x000fc60000201000 */
[C---:B------:R-:W-:Y:S01]  /*0da0*/  FFMA R10, R15.reuse, R21, R10 ;  /* 0x000000150f0a7223 */ /* 0x040fe2000000000a */
[----:B0-----:R-:W-:Y:S01]  /*0db0*/  I2FP.F32.U32 R3, R26 ;  /* 0x0000001a00037245 */ /* 0x001fe20000201000 */
[----:B------:R-:W-:Y:S01]  /*0dc0*/  FFMA R18, R15, R5, R18 ;  /* 0x000000050f127223 */ /* 0x000fe20000000012 */
[----:B------:R-:W-:-:S03]  /*0dd0*/  I2FP.F32.U32 R27, R27 ;  /* 0x0000001b001b7245 */ /* 0x000fc60000201000 */
[C---:B------:R-:W-:Y:S01]  /*0de0*/  FFMA R22, R15.reuse, R3, R22 ;  /* 0x000000030f167223 */ /* 0x040fe20000000016 */
[----:B------:R-:W-:Y:S01]  /*0df0*/  I2FP.F32.U32 R8, R8 ;  /* 0x0000000800087245 */ /* 0x000fe20000201000 */
[----:B------:R-:W-:Y:S01]  /*0e00*/  FFMA R10, R15, R27, R10 ;  /* 0x0000001b0f0a7223 */ /* 0x000fe2000000000a */
[----:B------:R-:W-:-:S03]  /*0e10*/  I2FP.F32.U32 R3, R28 ;  /* 0x0000001c00037245 */ /* 0x000fc60000201000 */
[C---:B------:R-:W-:Y:S01]  /*0e20*/  FFMA R18, R15.reuse, R8, R18 ;  /* 0x000000080f127223 */ /* 0x040fe20000000012 */
[----:B------:R-:W-:Y:S02]  /*0e30*/  I2FP.F32.U32 R9, R9 ;  /* 0x0000000900097245 */ /* 0x000fe40000201000 */
[----:B------:R-:W-:Y:S01]  /*0e40*/  I2FP.F32.U32 R29, R29 ;  /* 0x0000001d001d7245 */ /* 0x000fe20000201000 */
[C---:B------:R-:W-:Y:S02]  /*0e50*/  FFMA R20, R15.reuse, R3, R10 ;  /* 0x000000030f147223 */ /* 0x040fe4000000000a */
[C---:B------:R-:W-:Y:S02]  /*0e60*/  FFMA R22, R15.reuse, R9, R22 ;  /* 0x000000090f167223 */ /* 0x040fe40000000016 */
[----:B------:R-:W-:-:S07]  /*0e70*/  FFMA R18, R15, R29, R18 ;  /* 0x0000001d0f127223 */ /* 0x000fce0000000012 */
.L_x_4:
[----:B------:R-:W-:Y:S05]  /*0e80*/  BRA.U !UP1, `(.L_x_3) ;  /* 0x0000000109d07547 */ /* 0x000fea000b800000 */
[----:B------:R-:W-:Y:S02]  /*0e90*/  UISETP.NE.AND UP0, UPT, UR7, 0x1, UPT ;  /* 0x000000010700788c */ /* 0x000fe4000bf05270 */
[----:B------:R-:W-:-:S07]  /*0ea0*/  ULOP3.LUT UP1, URZ, UR14, 0x1, URZ, 0xc0, !UPT ;  /* 0x000000010eff7892 */ /* 0x000fce000f82c0ff */
[----:B------:R-:W-:Y:S05]  /*0eb0*/  BRA.U !UP0, `(.L_x_5) ;  /* 0x0000000108807547 */ /* 0x000fea000b800000 */
[----:B------:R-:W0:Y:S01]  /*0ec0*/  LDCU UR11, c[0x0][0x38c] ;  /* 0x00007180ff0b77ac */ /* 0x000e220008000800 */
[----:B------:R-:W1:Y:S01]  /*0ed0*/  LDC.64 R2, c[0x0][0x380] ;  /* 0x0000e000ff027b82 */ /* 0x000e620000000a00 */
[----:B------:R-:W-:-:S05]  /*0ee0*/  VIADD R4, R25, UR4 ;  /* 0x0000000419047c36 */ /* 0x000fca0008000000 */
[----:B------:R-:W-:Y:S02]  /*0ef0*/  VIMNMX R5, PT, PT, RZ, R4, !PT ;  /* 0x00000004ff057248 */ /* 0x000fe40007fe0100 */
[----:B------:R-:W-:Y:S02]  /*0f00*/  VIADDMNMX R4, R4, 0x1, RZ, !PT ;  /* 0x0000000104047846 */ /* 0x000fe400078001ff */
[----:B0-----:R-:W-:-:S04]  /*0f10*/  ISETP.GE.AND P1, PT, R5, UR11, PT ;  /* 0x0000000b05007c0c */ /* 0x001fc8000bf26270 */
[----:B------:R-:W-:Y:S02]  /*0f20*/  SEL R5, R5, UR6, !P1 ;  /* 0x0000000605057c07 */ /* 0x000fe4000c800000 */
[----:B------:R-:W-:-:S03]  /*0f30*/  ISETP.GE.AND P1, PT, R4, UR11, PT ;  /* 0x0000000b04007c0c */ /* 0x000fc6000bf26270 */
[----:B------:R-:W-:Y:S01]  /*0f40*/  IMAD R5, R5, UR15, R16 ;  /* 0x0000000f05057c24 */ /* 0x000fe2000f8e0210 */
[----:B------:R-:W-:-:S03]  /*0f50*/  SEL R7, R4, UR6, !P1 ;  /* 0x0000000604077c07 */ /* 0x000fc6000c800000 */
[----:B-1----:R-:W-:-:S04]  /*0f60*/  IMAD.WIDE R4, R5, 0x3, R2 ;  /* 0x0000000305047825 */ /* 0x002fc800078e0202 */
[----:B------:R-:W-:Y:S01]  /*0f70*/  IMAD R9, R7, UR15, R16 ;  /* 0x0000000f07097c24 */ /* 0x000fe2000f8e0210 */
[----:B------:R-:W2:Y:S03]  /*0f80*/  LDG.E.U8 R6, desc[UR12][R4.64] ;  /* 0x0000000c04067981 */ /* 0x000ea6000c1e1100 */
[----:B------:R-:W-:Y:S01]  /*0f90*/  IMAD.WIDE R2, R9, 0x3, R2 ;  /* 0x0000000309027825 */ /* 0x000fe200078e0202 */
[----:B------:R-:W3:Y:S04]  /*0fa0*/  LDG.E.U8 R7, desc[UR12][R4.64+0x1] ;  /* 0x0000010c04077981 */ /* 0x000ee8000c1e1100 */
[----:B------:R-:W4:Y:S04]  /*0fb0*/  LDG.E.U8 R8, desc[UR12][R4.64+0x2] ;  /* 0x0000020c04087981 */ /* 0x000f28000c1e1100 */
[----:B------:R-:W4:Y:S04]  /*0fc0*/  LDG.E.U8 R9, desc[UR12][R2.64] ;  /* 0x0000000c02097981 */ /* 0x000f28000c1e1100 */
[----:B------:R-:W4:Y:S04]  /*0fd0*/  LDG.E.U8 R10, desc[UR12][R2.64+0x1] ;  /* 0x0000010c020a7981 */ /* 0x000f28000c1e1100 */
[----:B------:R-:W4:Y:S01]  /*0fe0*/  LDG.E.U8 R17, desc[UR12][R2.64+0x2] ;  /* 0x0000020c02117981 */ /* 0x000f22000c1e1100 */
        /* <DEDUP_REMOVED lines=11> */
[C---:B------:R-:W-:Y:S02]  /*10a0*/  FFMA R22, R15.reuse, R5, R22 ;  /* 0x000000050f167223 */ /* 0x040fe40000000016 */
[----:B------:R-:W-:-:S07]  /*10b0*/  FFMA R18, R15, R17, R8 ;  /* 0x000000110f127223 */ /* 0x000fce0000000008 */
.L_x_5:
[----:B------:R-:W-:Y:S05]  /*10c0*/  BRA.U !UP1, `(.L_x_3) ;  /* 0x0000000109407547 */ /* 0x000fea000b800000 */
[----:B------:R-:W0:Y:S01]  /*10d0*/  LDCU UR11, c[0x0][0x38c] ;  /* 0x00007180ff0b77ac */ /* 0x000e220008000800 */
[----:B------:R-:W1:Y:S01]  /*10e0*/  LDC.64 R2, c[0x0][0x380] ;  /* 0x0000e000ff027b82 */ /* 0x000e620000000a00 */
[----:B------:R-:W-:-:S04]  /*10f0*/  VIADDMNMX R4, R25, UR4, RZ, !PT ;  /* 0x0000000419047c46 */ /* 0x000fc8000f8001ff */
[----:B0-----:R-:W-:-:S04]  /*1100*/  ISETP.GE.AND P1, PT, R4, UR11, PT ;  /* 0x0000000b04007c0c */ /* 0x001fc8000bf26270 */
[----:B------:R-:W-:-:S05]  /*1110*/  SEL R5, R4, UR6, !P1 ;  /* 0x0000000604057c07 */ /* 0x000fca000c800000 */
[----:B------:R-:W-:-:S04]  /*1120*/  IMAD R5, R5, UR15, R16 ;  /* 0x0000000f05057c24 */ /* 0x000fc8000f8e0210 */
[----:B-1----:R-:W-:-:S05]  /*1130*/  IMAD.WIDE R2, R5, 0x3, R2 ;  /* 0x0000000305027825 */ /* 0x002fca00078e0202 */
[----:B------:R-:W2:Y:S04]  /*1140*/  LDG.E.U8 R4, desc[UR12][R2.64] ;  /* 0x0000000c02047981 */ /* 0x000ea8000c1e1100 */
[----:B------:R-:W3:Y:S04]  /*1150*/  LDG.E.U8 R5, desc[UR12][R2.64+0x1] ;  /* 0x0000010c02057981 */ /* 0x000ee8000c1e1100 */
[----:B------:R-:W4:Y:S01]  /*1160*/  LDG.E.U8 R6, desc[UR12][R2.64+0x2] ;  /* 0x0000020c02067981 */ /* 0x000f22000c1e1100 */
[----:B--2---:R-:W-:Y:S02]  /*1170*/  I2FP.F32.U32 R4, R4 ;  /* 0x0000000400047245 */ /* 0x004fe40000201000 */
[----:B---3--:R-:W-:-:S03]  /*1180*/  I2FP.F32.U32 R5, R5 ;  /* 0x0000000500057245 */ /* 0x008fc60000201000 */
[C---:B-----5:R-:W-:Y:S01]  /*1190*/  FFMA R20, R15.reuse, R4, R20 ;  /* 0x000000040f147223 */ /* 0x060fe20000000014 */
[----:B----4-:R-:W-:Y:S01]  /*11a0*/  I2FP.F32.U32 R7, R6 ;  /* 0x0000000600077245 */ /* 0x010fe20000201000 */
[----:B------:R-:W-:-:S04]  /*11b0*/  FFMA R22, R15, R5, R22 ;  /* 0x000000050f167223 */ /* 0x000fc80000000016 */
[----:B------:R-:W-:-:S07]  /*11c0*/  FFMA R18, R15, R7, R18 ;  /* 0x000000070f127223 */ /* 0x000fce0000000012 */
.L_x_3:
[----:B------:R-:W-:Y:S05]  /*11d0*/  @P0 BRA `(.L_x_6) ;  /* 0xfffffff000040947 */ /* 0x000fea000383ffff */
.L_x_0:
[----:B------:R-:W0:Y:S01]  /*11e0*/  LDC.64 R2, c[0x0][0x3a0] ;  /* 0x0000e800ff027b82 */ /* 0x000e220000000a00 */
[----:B------:R-:W1:Y:S01]  /*11f0*/  LDCU UR4, c[0x0][0x388] ;  /* 0x00007100ff0477ac */ /* 0x000e620008000800 */
[----:B------:R-:W2:Y:S08]  /*1200*/  F2I.U32.TRUNC.NTZ R5, R20 ;  /* 0x0000001400057305 */ /* 0x000eb0000020f000 */
[----:B------:R-:W3:Y:S08]  /*1210*/  F2I.U32.TRUNC.NTZ R7, R22 ;  /* 0x0000001600077305 */ /* 0x000ef0000020f000 */
[----:B------:R-:W4:Y:S01]  /*1220*/  F2I.U32.TRUNC.NTZ R9, R18 ;  /* 0x0000001200097305 */ /* 0x000f22000020f000 */
[----:B-1----:R-:W-:-:S04]  /*1230*/  IMAD R11, R11, UR4, R0 ;  /* 0x000000040b0b7c24 */ /* 0x002fc8000f8e0200 */
[----:B0-----:R-:W-:-:S05]  /*1240*/  IMAD.WIDE R2, R11, 0x3, R2 ;  /* 0x000000030b027825 */ /* 0x001fca00078e0202 */
[----:B--2---:R-:W-:Y:S04]  /*1250*/  STG.E.U8 desc[UR12][R2.64], R5 ;  /* 0x0000000502007986 */ /* 0x004fe8000c10110c */
[----:B---3--:R-:W-:Y:S04]  /*1260*/  STG.E.U8 desc[UR12][R2.64+0x1], R7 ;  /* 0x0000010702007986 */ /* 0x008fe8000c10110c */
[----:B----4-:R-:W-:Y:S01]  /*1270*/  STG.E.U8 desc[UR12][R2.64+0x2], R9 ;  /* 0x0000020902007986 */ /* 0x010fe2000c10110c */
[----:B------:R-:W-:Y:S05]  /*1280*/  EXIT ;  /* 0x000000000000794d */ /* 0x000fea0003800000 */
.L_x_7:
[----:B------:R-:W-:-:S00]  /*1290*/  BRA `(.L_x_7) ;  /* 0xfffffffc00fc7947 */ /* 0x000fc0000383ffff */
[----:B------:R-:W-:-:S00]  /*12a0*/  NOP ;  /* 0x0000000000007918 */ /* 0x000fc00000000000 */
        /* <DEDUP_REMOVED lines=13> */
.L_x_8:


//--------------------- .nv.shared.reserved.0     --------------------------
	.section	.nv.shared.reserved.0,"aw",@nobits
	.weak		__nv_reservedSMEM_offset_0_alias
	.size		__nv_reservedSMEM_offset_0_alias, 0, 64
	.other		__nv_reservedSMEM_offset_0_alias,@"STO_CUDA_RESERVED_SHARED STV_DEFAULT"
__nv_reservedSMEM_offset_0_alias:
	.zero		0
	.zero		64


//--------------------- .nv.constant0._Z13blurImgKernelP6uchar3iiPfiS0_ --------------------------
	.section	.nv.constant0._Z13blurImgKernelP6uchar3iiPfiS0_,"a",@progbits
	.sectionflags	@""
	.align	4
.nv.constant0._Z13blurImgKernelP6uchar3iiPfiS0_:
	.zero		936


//--------------------- SYMBOLS --------------------------

	.type		.nv.reservedSmem.offset0,@object
	.size		.nv.reservedSmem.offset0,0x4
